//
// Generated by NVIDIA NVVM Compiler
//
// Compiler Build ID: CL-36424714
// Cuda compilation tools, release 13.0, V13.0.88
// Based on NVVM 20.0.0
//

.version 9.0
.target sm_100
.address_size 64

	// .globl	_Z11FusedKernelPKfPfffi

.visible .entry _Z11FusedKernelPKfPfffi(
	.param .u64 .ptr .align 1 _Z11FusedKernelPKfPfffi_param_0,
	.param .u64 .ptr .align 1 _Z11FusedKernelPKfPfffi_param_1,
	.param .f32 _Z11FusedKernelPKfPfffi_param_2,
	.param .f32 _Z11FusedKernelPKfPfffi_param_3,
	.param .u32 _Z11FusedKernelPKfPfffi_param_4
)
{
	.reg .pred 	%p<13>;
	.reg .b32 	%r<60>;
	.reg .b32 	%f<78>;
	.reg .b64 	%rd<31>;

	ld.param.u64 	%rd3, [_Z11FusedKernelPKfPfffi_param_0];
	ld.param.u64 	%rd4, [_Z11FusedKernelPKfPfffi_param_1];
	ld.param.f32 	%f1, [_Z11FusedKernelPKfPfffi_param_2];
	ld.param.f32 	%f2, [_Z11FusedKernelPKfPfffi_param_3];
	ld.param.u32 	%r23, [_Z11FusedKernelPKfPfffi_param_4];
	cvta.to.global.u64 	%rd1, %rd4;
	cvta.to.global.u64 	%rd2, %rd3;
	mov.u32 	%r24, %tid.x;
	mov.u32 	%r25, %ntid.x;
	mov.u32 	%r26, %ctaid.x;
	mad.lo.s32 	%r1, %r25, %r26, %r24;
	mov.u32 	%r27, %nctaid.x;
	mul.lo.s32 	%r2, %r25, %r27;
	shr.s32 	%r28, %r23, 31;
	shr.u32 	%r29, %r28, 30;
	add.s32 	%r30, %r23, %r29;
	shr.s32 	%r3, %r30, 2;
	setp.ge.s32 	%p1, %r1, %r3;
	@%p1 bra 	$L__BB0_7;
	add.s32 	%r31, %r1, %r2;
	max.s32 	%r32, %r3, %r31;
	setp.lt.s32 	%p2, %r31, %r3;
	selp.u32 	%r33, 1, 0, %p2;
	add.s32 	%r34, %r31, %r33;
	sub.s32 	%r35, %r32, %r34;
	div.u32 	%r36, %r35, %r2;
	add.s32 	%r4, %r36, %r33;
	and.b32  	%r37, %r4, 3;
	setp.eq.s32 	%p3, %r37, 3;
	mov.u32 	%r54, %r1;
	@%p3 bra 	$L__BB0_4;
	add.s32 	%r38, %r4, 1;
	and.b32  	%r39, %r38, 3;
	neg.s32 	%r52, %r39;
	mov.u32 	%r54, %r1;
$L__BB0_3:
	.pragma "nounroll";
	mul.wide.s32 	%rd5, %r54, 16;
	add.s64 	%rd6, %rd1, %rd5;
	add.s64 	%rd7, %rd2, %rd5;
	ld.global.v4.f32 	{%f3, %f4, %f5, %f6}, [%rd7];
	fma.rn.f32 	%f7, %f1, %f3, %f2;
	max.f32 	%f8, %f7, 0f00000000;
	fma.rn.f32 	%f9, %f1, %f4, %f2;
	max.f32 	%f10, %f9, 0f00000000;
	fma.rn.f32 	%f11, %f1, %f5, %f2;
	max.f32 	%f12, %f11, 0f00000000;
	fma.rn.f32 	%f13, %f1, %f6, %f2;
	max.f32 	%f14, %f13, 0f00000000;
	st.global.v4.f32 	[%rd6], {%f8, %f10, %f12, %f14};
	add.s32 	%r54, %r54, %r2;
	add.s32 	%r52, %r52, 1;
	setp.ne.s32 	%p4, %r52, 0;
	@%p4 bra 	$L__BB0_3;
$L__BB0_4:
	setp.lt.u32 	%p5, %r4, 3;
	@%p5 bra 	$L__BB0_7;
	mul.wide.s32 	%rd11, %r2, 16;
	shl.b32 	%r40, %r2, 2;
$L__BB0_6:
	mul.wide.s32 	%rd8, %r54, 16;
	add.s64 	%rd9, %rd2, %rd8;
	ld.global.v4.f32 	{%f15, %f16, %f17, %f18}, [%rd9];
	fma.rn.f32 	%f19, %f1, %f15, %f2;
	max.f32 	%f20, %f19, 0f00000000;
	fma.rn.f32 	%f21, %f1, %f16, %f2;
	max.f32 	%f22, %f21, 0f00000000;
	fma.rn.f32 	%f23, %f1, %f17, %f2;
	max.f32 	%f24, %f23, 0f00000000;
	fma.rn.f32 	%f25, %f1, %f18, %f2;
	max.f32 	%f26, %f25, 0f00000000;
	add.s64 	%rd10, %rd1, %rd8;
	st.global.v4.f32 	[%rd10], {%f20, %f22, %f24, %f26};
	add.s64 	%rd12, %rd9, %rd11;
	ld.global.v4.f32 	{%f27, %f28, %f29, %f30}, [%rd12];
	fma.rn.f32 	%f31, %f1, %f27, %f2;
	max.f32 	%f32, %f31, 0f00000000;
	fma.rn.f32 	%f33, %f1, %f28, %f2;
	max.f32 	%f34, %f33, 0f00000000;
	fma.rn.f32 	%f35, %f1, %f29, %f2;
	max.f32 	%f36, %f35, 0f00000000;
	fma.rn.f32 	%f37, %f1, %f30, %f2;
	max.f32 	%f38, %f37, 0f00000000;
	add.s64 	%rd13, %rd10, %rd11;
	st.global.v4.f32 	[%rd13], {%f32, %f34, %f36, %f38};
	add.s64 	%rd14, %rd12, %rd11;
	ld.global.v4.f32 	{%f39, %f40, %f41, %f42}, [%rd14];
	fma.rn.f32 	%f43, %f1, %f39, %f2;
	max.f32 	%f44, %f43, 0f00000000;
	fma.rn.f32 	%f45, %f1, %f40, %f2;
	max.f32 	%f46, %f45, 0f00000000;
	fma.rn.f32 	%f47, %f1, %f41, %f2;
	max.f32 	%f48, %f47, 0f00000000;
	fma.rn.f32 	%f49, %f1, %f42, %f2;
	max.f32 	%f50, %f49, 0f00000000;
	add.s64 	%rd15, %rd13, %rd11;
	st.global.v4.f32 	[%rd15], {%f44, %f46, %f48, %f50};
	add.s64 	%rd16, %rd14, %rd11;
	ld.global.v4.f32 	{%f51, %f52, %f53, %f54}, [%rd16];
	fma.rn.f32 	%f55, %f1, %f51, %f2;
	max.f32 	%f56, %f55, 0f00000000;
	fma.rn.f32 	%f57, %f1, %f52, %f2;
	max.f32 	%f58, %f57, 0f00000000;
	fma.rn.f32 	%f59, %f1, %f53, %f2;
	max.f32 	%f60, %f59, 0f00000000;
	fma.rn.f32 	%f61, %f1, %f54, %f2;
	max.f32 	%f62, %f61, 0f00000000;
	add.s64 	%rd17, %rd15, %rd11;
	st.global.v4.f32 	[%rd17], {%f56, %f58, %f60, %f62};
	add.s32 	%r54, %r40, %r54;
	setp.lt.s32 	%p6, %r54, %r3;
	@%p6 bra 	$L__BB0_6;
$L__BB0_7:
	shl.b32 	%r41, %r3, 2;
	add.s32 	%r58, %r41, %r1;
	setp.ge.s32 	%p7, %r58, %r23;
	@%p7 bra 	$L__BB0_14;
	add.s32 	%r42, %r58, %r2;
	max.s32 	%r43, %r23, %r42;
	setp.lt.s32 	%p8, %r42, %r23;
	selp.u32 	%r44, 1, 0, %p8;
	add.s32 	%r45, %r42, %r44;
	sub.s32 	%r46, %r43, %r45;
	div.u32 	%r47, %r46, %r2;
	add.s32 	%r14, %r47, %r44;
	and.b32  	%r48, %r14, 3;
	setp.eq.s32 	%p9, %r48, 3;
	@%p9 bra 	$L__BB0_11;
	add.s32 	%r49, %r14, 1;
	and.b32  	%r50, %r49, 3;
	neg.s32 	%r56, %r50;
$L__BB0_10:
	.pragma "nounroll";
	mul.wide.s32 	%rd18, %r58, 4;
	add.s64 	%rd19, %rd1, %rd18;
	add.s64 	%rd20, %rd2, %rd18;
	ld.global.f32 	%f63, [%rd20];
	fma.rn.f32 	%f64, %f1, %f63, %f2;
	max.f32 	%f65, %f64, 0f00000000;
	st.global.f32 	[%rd19], %f65;
	add.s32 	%r58, %r58, %r2;
	add.s32 	%r56, %r56, 1;
	setp.ne.s32 	%p10, %r56, 0;
	@%p10 bra 	$L__BB0_10;
$L__BB0_11:
	setp.lt.u32 	%p11, %r14, 3;
	@%p11 bra 	$L__BB0_14;
	mul.wide.s32 	%rd24, %r2, 4;
	shl.b32 	%r51, %r2, 2;
$L__BB0_13:
	mul.wide.s32 	%rd21, %r58, 4;
	add.s64 	%rd22, %rd2, %rd21;
	ld.global.f32 	%f66, [%rd22];
	fma.rn.f32 	%f67, %f1, %f66, %f2;
	max.f32 	%f68, %f67, 0f00000000;
	add.s64 	%rd23, %rd1, %rd21;
	st.global.f32 	[%rd23], %f68;
	add.s64 	%rd25, %rd22, %rd24;
	ld.global.f32 	%f69, [%rd25];
	fma.rn.f32 	%f70, %f1, %f69, %f2;
	max.f32 	%f71, %f70, 0f00000000;
	add.s64 	%rd26, %rd23, %rd24;
	st.global.f32 	[%rd26], %f71;
	add.s64 	%rd27, %rd25, %rd24;
	ld.global.f32 	%f72, [%rd27];
	fma.rn.f32 	%f73, %f1, %f72, %f2;
	max.f32 	%f74, %f73, 0f00000000;
	add.s64 	%rd28, %rd26, %rd24;
	st.global.f32 	[%rd28], %f74;
	add.s64 	%rd29, %rd27, %rd24;
	ld.global.f32 	%f75, [%rd29];
	fma.rn.f32 	%f76, %f1, %f75, %f2;
	max.f32 	%f77, %f76, 0f00000000;
	add.s64 	%rd30, %rd28, %rd24;
	st.global.f32 	[%rd30], %f77;
	add.s32 	%r58, %r51, %r58;
	setp.lt.s32 	%p12, %r58, %r23;
	@%p12 bra 	$L__BB0_13;
$L__BB0_14:
	ret;

}


// ===== COMPILED SASS (sm_100) =====

	.target	sm_100

	.elftype	@"ET_EXEC"


//--------------------- .note.nv.tkinfo           --------------------------
	.section	.note.nv.tkinfo,"",@"SHT_NOTE"
	.sectionflags	@"SHF_NOTE_NV_TKINFO"
	.tkinfo
        /*0018*/ 	.word	0x00000002
        /*0030*/ 	.string	""
        /*0030*/ 	.string	"ptxas"
        /*0030*/ 	.string	"Cuda compilation tools, release 13.0, V13.0.88"
        /*0030*/ 	.string	"Build cuda_13.0.r13.0/compiler.36424714_0"
        /*0030*/ 	.string	"-arch sm_100 -m 64 "



//--------------------- .note.nv.cuinfo           --------------------------
	.section	.note.nv.cuinfo,"",@"SHT_NOTE"
	.sectionflags	@"SHF_NOTE_NV_CUINFO"
        /*0018*/ 	.short	0x0002
        /*001a*/ 	.short	0x0064
        /*001c*/ 	.short	0x0082
	.zero		2


//--------------------- .nv.info                  --------------------------
	.section	.nv.info,"",@"SHT_CUDA_INFO"
	.align	4


	//----- nvinfo : EIATTR_REGCOUNT
	.align		4
        /*0000*/ 	.byte	0x04, 0x2f
        /*0002*/ 	.short	(.L_1 - .L_0)
	.align		4
.L_0:
        /*0004*/ 	.word	index@(_Z11FusedKernelPKfPfffi)
        /*0008*/ 	.word	0x0000001c


	//----- nvinfo : EIATTR_FRAME_SIZE
	.align		4
.L_1:
        /*000c*/ 	.byte	0x04, 0x11
        /*000e*/ 	.short	(.L_3 - .L_2)
	.align		4
.L_2:
        /*0010*/ 	.word	index@(_Z11FusedKernelPKfPfffi)
        /*0014*/ 	.word	0x00000000


	//----- nvinfo : EIATTR_MIN_STACK_SIZE
	.align		4
.L_3:
        /*0018*/ 	.byte	0x04, 0x12
        /*001a*/ 	.short	(.L_5 - .L_4)
	.align		4
.L_4:
        /*001c*/ 	.word	index@(_Z11FusedKernelPKfPfffi)
        /*0020*/ 	.word	0x00000000
.L_5:


//--------------------- .nv.compat                --------------------------
	.section	.nv.compat,"",@"SHT_CUDA_COMPAT_INFO"
	.align	4
        /*0000*/ 	.byte	0x02, 0x09, 0x00, 0x00, 0x02, 0x02, 0x01, 0x00, 0x02, 0x05, 0x05, 0x00, 0x03, 0x07, 0x01, 0x01
        /*0010*/ 	.byte	0x02, 0x03, 0x00, 0x00, 0x02, 0x06, 0x01, 0x00, 0x04, 0x0b, 0x08, 0x00, 0x09, 0x00, 0x00, 0x00
        /*0020*/ 	.byte	0x00, 0x00, 0x00, 0x00


//--------------------- .nv.info._Z11FusedKernelPKfPfffi --------------------------
	.section	.nv.info._Z11FusedKernelPKfPfffi,"",@"SHT_CUDA_INFO"
	.sectionflags	@""
	.align	4


	//----- nvinfo : EIATTR_CUDA_API_VERSION
	.align		4
        /*0000*/ 	.byte	0x04, 0x37
        /*0002*/ 	.short	(.L_7 - .L_6)
.L_6:
        /*0004*/ 	.word	0x00000082


	//----- nvinfo : EIATTR_KPARAM_INFO
	.align		4
.L_7:
        /*0008*/ 	.byte	0x04, 0x17
        /*000a*/ 	.short	(.L_9 - .L_8)
.L_8:
        /*000c*/ 	.word	0x00000000
        /*0010*/ 	.short	0x0004
        /*0012*/ 	.short	0x0018
        /*0014*/ 	.byte	0x00, 0xf0, 0x11, 0x00


	//----- nvinfo : EIATTR_KPARAM_INFO
	.align		4
.L_9:
        /*0018*/ 	.byte	0x04, 0x17
        /*001a*/ 	.short	(.L_11 - .L_10)
.L_10:
        /*001c*/ 	.word	0x00000000
        /*0020*/ 	.short	0x0003
        /*0022*/ 	.short	0x0014
        /*0024*/ 	.byte	0x00, 0xf0, 0x11, 0x00


	//----- nvinfo : EIATTR_KPARAM_INFO
	.align		4
.L_11:
        /*0028*/ 	.byte	0x04, 0x17
        /*002a*/ 	.short	(.L_13 - .L_12)
.L_12:
        /*002c*/ 	.word	0x00000000
        /*0030*/ 	.short	0x0002
        /*0032*/ 	.short	0x0010
        /*0034*/ 	.byte	0x00, 0xf0, 0x11, 0x00


	//----- nvinfo : EIATTR_KPARAM_INFO
	.align		4
.L_13:
        /*0038*/ 	.byte	0x04, 0x17
        /*003a*/ 	.short	(.L_15 - .L_14)
.L_14:
        /*003c*/ 	.word	0x00000000
        /*0040*/ 	.short	0x0001
        /*0042*/ 	.short	0x0008
        /*0044*/ 	.byte	0x00, 0xf5, 0x21, 0x00


	//----- nvinfo : EIATTR_KPARAM_INFO
	.align		4
.L_15:
        /*0048*/ 	.byte	0x04, 0x17
        /*004a*/ 	.short	(.L_17 - .L_16)
.L_16:
        /*004c*/ 	.word	0x00000000
        /*0050*/ 	.short	0x0000
        /*0052*/ 	.short	0x0000
        /*0054*/ 	.byte	0x00, 0xf5, 0x21, 0x00


	//----- nvinfo : EIATTR_SPARSE_MMA_MASK
	.align		4
.L_17:
        /*0058*/ 	.byte	0x03, 0x50
        /*005a*/ 	.short	0x0000


	//----- nvinfo : EIATTR_MAXREG_COUNT
	.align		4
        /*005c*/ 	.byte	0x03, 0x1b
        /*005e*/ 	.short	0x00ff


	//----- nvinfo : EIATTR_MERCURY_ISA_VERSION
	.align		4
        /*0060*/ 	.byte	0x03, 0x5f
        /*0062*/ 	.short	0x0101


	//----- nvinfo : EIATTR_VRC_CTA_INIT_COUNT
	.align		4
        /*0064*/ 	.byte	0x02, 0x4a
	.zero		1
	.zero		1


	//----- nvinfo : EIATTR_EXIT_INSTR_OFFSETS
	.align		4
        /*0068*/ 	.byte	0x04, 0x1c
        /*006a*/ 	.short	(.L_19 - .L_18)


	//   ....[0]....
.L_18:
        /*006c*/ 	.word	0x000007f0


	//   ....[1]....
        /*0070*/ 	.word	0x00000b10


	//   ....[2]....
        /*0074*/ 	.word	0x00000cd0


	//----- nvinfo : EIATTR_CRS_STACK_SIZE
	.align		4
.L_19:
        /*0078*/ 	.byte	0x04, 0x1e
        /*007a*/ 	.short	(.L_21 - .L_20)
.L_20:
        /*007c*/ 	.word	0x00000000


	//----- nvinfo : EIATTR_CBANK_PARAM_SIZE
	.align		4
.L_21:
        /*0080*/ 	.byte	0x03, 0x19
        /*0082*/ 	.short	0x001c


	//----- nvinfo : EIATTR_PARAM_CBANK
	.align		4
        /*0084*/ 	.byte	0x04, 0x0a
        /*0086*/ 	.short	(.L_23 - .L_22)
	.align		4
.L_22:
        /*0088*/ 	.word	index@(.nv.constant0._Z11FusedKernelPKfPfffi)
        /*008c*/ 	.short	0x0380
        /*008e*/ 	.short	0x001c


	//----- nvinfo : EIATTR_SW_WAR
	.align		4
.L_23:
        /*0090*/ 	.byte	0x04, 0x36
        /*0092*/ 	.short	(.L_25 - .L_24)
.L_24:
        /*0094*/ 	.word	0x00000008
.L_25:


//--------------------- .nv.callgraph             --------------------------
	.section	.nv.callgraph,"",@"SHT_CUDA_CALLGRAPH"
	.align	4
	.sectionentsize	8
	.align		4
        /*0000*/ 	.word	0x00000000
	.align		4
        /*0004*/ 	.word	0xffffffff
	.align		4
        /*0008*/ 	.word	0x00000000
	.align		4
        /*000c*/ 	.word	0xfffffffe
	.align		4
        /*0010*/ 	.word	0x00000000
	.align		4
        /*0014*/ 	.word	0xfffffffd
	.align		4
        /*0018*/ 	.word	0x00000000
	.align		4
        /*001c*/ 	.word	0xfffffffc


//--------------------- .text._Z11FusedKernelPKfPfffi --------------------------
	.section	.text._Z11FusedKernelPKfPfffi,"ax",@progbits
	.align	128
        .global         _Z11FusedKernelPKfPfffi
        .type           _Z11FusedKernelPKfPfffi,@function
        .size           _Z11FusedKernelPKfPfffi,(.L_x_11 - _Z11FusedKernelPKfPfffi)
        .other          _Z11FusedKernelPKfPfffi,@"STO_CUDA_ENTRY STV_DEFAULT"
_Z11FusedKernelPKfPfffi:
.text._Z11FusedKernelPKfPfffi:
[----:B------:R-:W-:Y:S01]  /*0000*/  LDC R1, c[0x0][0x37c] ;  /* 0x0000df00ff017b82 */ /* 0x000fe20000000800 */
[----:B------:R-:W0:Y:S07]  /*0010*/  S2R R5, SR_TID.X ;  /* 0x0000000000057919 */ /* 0x000e2e0000002100 */
[----:B------:R-:W1:Y:S01]  /*0020*/  LDC R0, c[0x0][0x398] ;  /* 0x0000e600ff007b82 */ /* 0x000e620000000800 */
[----:B------:R-:W2:Y:S01]  /*0030*/  LDCU UR6, c[0x0][0x360] ;  /* 0x00006c00ff0677ac */ /* 0x000ea20008000800 */
[----:B------:R-:W-:Y:S01]  /*0040*/  BSSY.RECONVERGENT B0, `(.L_x_0) ;  /* 0x0000078000007945 */ /* 0x000fe20003800200 */
[----:B------:R-:W0:Y:S01]  /*0050*/  S2R R4, SR_CTAID.X ;  /* 0x0000000000047919 */ /* 0x000e220000002500 */
[----:B------:R-:W3:Y:S04]  /*0060*/  LDCU.64 UR4, c[0x0][0x358] ;  /* 0x00006b00ff0477ac */ /* 0x000ee80008000a00 */
[----:B------:R-:W2:Y:S01]  /*0070*/  LDC R6, c[0x0][0x370] ;  /* 0x0000dc00ff067b82 */ /* 0x000ea20000000800 */
[----:B-1----:R-:W-:-:S04]  /*0080*/  SHF.R.S32.HI R3, RZ, 0x1f, R0 ;  /* 0x0000001fff037819 */ /* 0x002fc80000011400 */
[----:B------:R-:W-:-:S04]  /*0090*/  LEA.HI R2, R3, R0, RZ, 0x2 ;  /* 0x0000000003027211 */ /* 0x000fc800078f10ff */
[----:B------:R-:W-:Y:S01]  /*00a0*/  SHF.R.S32.HI R2, RZ, 0x2, R2 ;  /* 0x00000002ff027819 */ /* 0x000fe20000011402 */
[----:B--2---:R-:W-:Y:S02]  /*00b0*/  IMAD R3, R6, UR6, RZ ;  /* 0x0000000606037c24 */ /* 0x004fe4000f8e02ff */
[----:B0-----:R-:W-:-:S05]  /*00c0*/  IMAD R5, R4, UR6, R5 ;  /* 0x0000000604057c24 */ /* 0x001fca000f8e0205 */
[----:B------:R-:W-:-:S13]  /*00d0*/  ISETP.GE.AND P0, PT, R5, R2, PT ;  /* 0x000000020500720c */ /* 0x000fda0003f06270 */
[----:B---3--:R-:W-:Y:S05]  /*00e0*/  @P0 BRA `(.L_x_1) ;  /* 0x0000000400b40947 */ /* 0x008fea0003800000 */
[----:B------:R-:W0:Y:S01]  /*00f0*/  I2F.U32.RP R8, R3 ;  /* 0x0000000300087306 */ /* 0x000e220000209000 */
[----:B------:R-:W-:Y:S01]  /*0100*/  IADD3 R9, PT, PT, R5, R3, RZ ;  /* 0x0000000305097210 */ /* 0x000fe20007ffe0ff */
[----:B------:R-:W-:Y:S01]  /*0110*/  IMAD.MOV R11, RZ, RZ, -R3 ;  /* 0x000000ffff0b7224 */ /* 0x000fe200078e0a03 */
[----:B------:R-:W-:Y:S01]  /*0120*/  ISETP.NE.U32.AND P2, PT, R3, RZ, PT ;  /* 0x000000ff0300720c */ /* 0x000fe20003f45070 */
[----:B------:R-:W-:Y:S01]  /*0130*/  BSSY.RECONVERGENT B1, `(.L_x_2) ;  /* 0x0000030000017945 */ /* 0x000fe20003800200 */
[----:B------:R-:W-:Y:S02]  /*0140*/  ISETP.GE.AND P0, PT, R9, R2, PT ;  /* 0x000000020900720c */ /* 0x000fe40003f06270 */
[----:B------:R-:W-:Y:S02]  /*0150*/  VIMNMX R4, PT, PT, R2, R9, !PT ;  /* 0x0000000902047248 */ /* 0x000fe40007fe0100 */
[----:B------:R-:W-:-:S04]  /*0160*/  SEL R12, RZ, 0x1, P0 ;  /* 0x00000001ff0c7807 */ /* 0x000fc80000000000 */
[----:B------:R-:W-:Y:S01]  /*0170*/  IADD3 R4, PT, PT, R4, -R9, -R12 ;  /* 0x8000000904047210 */ /* 0x000fe20007ffe80c */
[----:B0-----:R-:W0:Y:S02]  /*0180*/  MUFU.RCP R8, R8 ;  /* 0x0000000800087308 */ /* 0x001e240000001000 */
[----:B0-----:R-:W-:-:S06]  /*0190*/  VIADD R6, R8, 0xffffffe ;  /* 0x0ffffffe08067836 */ /* 0x001fcc0000000000 */
[----:B------:R0:W1:Y:S02]  /*01a0*/  F2I.FTZ.U32.TRUNC.NTZ R7, R6 ;  /* 0x0000000600077305 */ /* 0x000064000021f000 */
[----:B0-----:R-:W-:Y:S02]  /*01b0*/  IMAD.MOV.U32 R6, RZ, RZ, RZ ;  /* 0x000000ffff067224 */ /* 0x001fe400078e00ff */
[----:B-1----:R-:W-:-:S04]  /*01c0*/  IMAD R11, R11, R7, RZ ;  /* 0x000000070b0b7224 */ /* 0x002fc800078e02ff */
[----:B------:R-:W-:-:S06]  /*01d0*/  IMAD.HI.U32 R7, R7, R11, R6 ;  /* 0x0000000b07077227 */ /* 0x000fcc00078e0006 */
[----:B------:R-:W-:-:S05]  /*01e0*/  IMAD.HI.U32 R7, R7, R4, RZ ;  /* 0x0000000407077227 */ /* 0x000fca00078e00ff */
[----:B------:R-:W-:-:S05]  /*01f0*/  IADD3 R6, PT, PT, -R7, RZ, RZ ;  /* 0x000000ff07067210 */ /* 0x000fca0007ffe1ff */
[----:B------:R-:W-:-:S05]  /*0200*/  IMAD R4, R3, R6, R4 ;  /* 0x0000000603047224 */ /* 0x000fca00078e0204 */
[----:B------:R-:W-:-:S13]  /*0210*/  ISETP.GE.U32.AND P0, PT, R4, R3, PT ;  /* 0x000000030400720c */ /* 0x000fda0003f06070 */
[----:B------:R-:W-:Y:S01]  /*0220*/  @P0 IMAD.IADD R4, R4, 0x1, -R3 ;  /* 0x0000000104040824 */ /* 0x000fe200078e0a03 */
[----:B------:R-:W-:-:S04]  /*0230*/  @P0 IADD3 R7, PT, PT, R7, 0x1, RZ ;  /* 0x0000000107070810 */ /* 0x000fc80007ffe0ff */
[----:B------:R-:W-:-:S13]  /*0240*/  ISETP.GE.U32.AND P1, PT, R4, R3, PT ;  /* 0x000000030400720c */ /* 0x000fda0003f26070 */
[----:B------:R-:W-:Y:S01]  /*0250*/  @P1 VIADD R7, R7, 0x1 ;  /* 0x0000000107071836 */ /* 0x000fe20000000000 */
[----:B------:R-:W-:-:S04]  /*0260*/  @!P2 LOP3.LUT R7, RZ, R3, RZ, 0x33, !PT ;  /* 0x00000003ff07a212 */ /* 0x000fc800078e33ff */
[----:B------:R-:W-:-:S04]  /*0270*/  IADD3 R12, PT, PT, R12, R7, RZ ;  /* 0x000000070c0c7210 */ /* 0x000fc80007ffe0ff */
[----:B------:R-:W-:-:S04]  /*0280*/  LOP3.LUT R4, R12, 0x3, RZ, 0xc0, !PT ;  /* 0x000000030c047812 */ /* 0x000fc800078ec0ff */
[----:B------:R-:W-:Y:S01]  /*0290*/  ISETP.NE.AND P0, PT, R4, 0x3, PT ;  /* 0x000000030400780c */ /* 0x000fe20003f05270 */
[----:B------:R-:W-:-:S12]  /*02a0*/  IMAD.MOV.U32 R4, RZ, RZ, R5 ;  /* 0x000000ffff047224 */ /* 0x000fd800078e0005 */
[----:B------:R-:W-:Y:S05]  /*02b0*/  @!P0 BRA `(.L_x_3) ;  /* 0x00000000005c8947 */ /* 0x000fea0003800000 */
[----:B------:R-:W0:Y:S01]  /*02c0*/  LDC.64 R6, c[0x0][0x380] ;  /* 0x0000e000ff067b82 */ /* 0x000e220000000a00 */
[----:B------:R-:W-:-:S04]  /*02d0*/  IADD3 R4, PT, PT, R12, 0x1, RZ ;  /* 0x000000010c047810 */ /* 0x000fc80007ffe0ff */
[----:B------:R-:W-:Y:S01]  /*02e0*/  LOP3.LUT R8, R4, 0x3, RZ, 0xc0, !PT ;  /* 0x0000000304087812 */ /* 0x000fe200078ec0ff */
[----:B------:R-:W-:Y:S02]  /*02f0*/  IMAD.MOV.U32 R4, RZ, RZ, R5 ;  /* 0x000000ffff047224 */ /* 0x000fe400078e0005 */
[----:B------:R-:W1:Y:S01]  /*0300*/  LDC.64 R14, c[0x0][0x388] ;  /* 0x0000e200ff0e7b82 */ /* 0x000e620000000a00 */
[----:B------:R-:W-:-:S07]  /*0310*/  IADD3 R13, PT, PT, -R8, RZ, RZ ;  /* 0x000000ff080d7210 */ /* 0x000fce0007ffe1ff */
[----:B------:R-:W2:Y:S02]  /*0320*/  LDC.64 R16, c[0x0][0x390] ;  /* 0x0000e400ff107b82 */ /* 0x000ea40000000a00 */
.L_x_4:
[----:B0-----:R-:W-:-:S05]  /*0330*/  IMAD.WIDE R20, R4, 0x10, R6 ;  /* 0x0000001004147825 */ /* 0x001fca00078e0206 */
[----:B---3--:R-:W2:Y:S01]  /*0340*/  LDG.E.128 R8, desc[UR4][R20.64] ;  /* 0x0000000414087981 */ /* 0x008ea2000c1e1d00 */
[----:B-1----:R-:W-:Y:S01]  /*0350*/  IMAD.WIDE R18, R4, 0x10, R14 ;  /* 0x0000001004127825 */ /* 0x002fe200078e020e */
[----:B------:R-:W-:-:S03]  /*0360*/  IADD3 R4, PT, PT, R3, R4, RZ ;  /* 0x0000000403047210 */ /* 0x000fc60007ffe0ff */
[----:B------:R-:W-:-:S05]  /*0370*/  VIADD R13, R13, 0x1 ;  /* 0x000000010d0d7836 */ /* 0x000fca0000000000 */
[----:B------:R-:W-:Y:S01]  /*0380*/  ISETP.NE.AND P0, PT, R13, RZ, PT ;  /* 0x000000ff0d00720c */ /* 0x000fe20003f05270 */
[-CC-:B--2---:R-:W-:Y:S01]  /*0390*/  FFMA R8, R8, R16.reuse, R17.reuse ;  /* 0x0000001008087223 */ /* 0x184fe20000000011 */
[-CC-:B------:R-:W-:Y:S01]  /*03a0*/  FFMA R9, R9, R16.reuse, R17.reuse ;  /* 0x0000001009097223 */ /* 0x180fe20000000011 */
[-CC-:B------:R-:W-:Y:S01]  /*03b0*/  FFMA R10, R10, R16.reuse, R17.reuse ;  /* 0x000000100a0a7223 */ /* 0x180fe20000000011 */
[----:B------:R-:W-:Y:S02]  /*03c0*/  FFMA R11, R11, R16, R17 ;  /* 0x000000100b0b7223 */ /* 0x000fe40000000011 */
[----:B------:R-:W-:Y:S02]  /*03d0*/  FMNMX R8, RZ, R8, !PT ;  /* 0x00000008ff087209 */ /* 0x000fe40007800000 */
[----:B------:R-:W-:Y:S02]  /*03e0*/  FMNMX R9, RZ, R9, !PT ;  /* 0x00000009ff097209 */ /* 0x000fe40007800000 */
[----:B------:R-:W-:-:S02]  /*03f0*/  FMNMX R10, RZ, R10, !PT ;  /* 0x0000000aff0a7209 */ /* 0x000fc40007800000 */
[----:B------:R-:W-:-:S05]  /*0400*/  FMNMX R11, RZ, R11, !PT ;  /* 0x0000000bff0b7209 */ /* 0x000fca0007800000 */
[----:B------:R3:W-:Y:S01]  /*0410*/  STG.E.128 desc[UR4][R18.64], R8 ;  /* 0x0000000812007986 */ /* 0x0007e2000c101d04 */
[----:B------:R-:W-:Y:S05]  /*0420*/  @P0 BRA `(.L_x_4) ;  /* 0xfffffffc00c00947 */ /* 0x000fea000383ffff */
.L_x_3:
[----:B------:R-:W-:Y:S05]  /*0430*/  BSYNC.RECONVERGENT B1 ;  /* 0x0000000000017941 */ /* 0x000fea0003800200 */
.L_x_2:
[----:B---3--:R-:W0:Y:S01]  /*0440*/  LDC.64 R18, c[0x0][0x380] ;  /* 0x0000e000ff127b82 */ /* 0x008e220000000a00 */
[----:B------:R-:W-:-:S07]  /*0450*/  ISETP.GE.U32.AND P0, PT, R12, 0x3, PT ;  /* 0x000000030c00780c */ /* 0x000fce0003f06070 */
[----:B------:R-:W1:Y:S08]  /*0460*/  LDC.64 R16, c[0x0][0x388] ;  /* 0x0000e200ff107b82 */ /* 0x000e700000000a00 */
[----:B------:R-:W2:Y:S01]  /*0470*/  LDC.64 R6, c[0x0][0x390] ;  /* 0x0000e400ff067b82 */ /* 0x000ea20000000a00 */
[----:B------:R-:W-:Y:S05]  /*0480*/  @!P0 BRA `(.L_x_1) ;  /* 0x0000000000cc8947 */ /* 0x000fea0003800000 */
.L_x_5:
[----:B0--3--:R-:W-:-:S05]  /*0490*/  IMAD.WIDE R12, R4, 0x10, R18 ;  /* 0x00000010040c7825 */ /* 0x009fca00078e0212 */
[----:B------:R-:W2:Y:S01]  /*04a0*/  LDG.E.128 R8, desc[UR4][R12.64] ;  /* 0x000000040c087981 */ /* 0x000ea2000c1e1d00 */
[----:B-1----:R-:W-:-:S04]  /*04b0*/  IMAD.WIDE R20, R4, 0x10, R16 ;  /* 0x0000001004147825 */ /* 0x002fc800078e0210 */
[----:B------:R-:W-:-:S04]  /*04c0*/  IMAD.WIDE R22, R3, 0x10, R12 ;  /* 0x0000001003167825 */ /* 0x000fc800078e020c */
[-CC-:B--2---:R-:W-:Y:S01]  /*04d0*/  FFMA R8, R8, R6.reuse, R7.reuse ;  /* 0x0000000608087223 */ /* 0x184fe20000000007 */
[-CC-:B------:R-:W-:Y:S01]  /*04e0*/  FFMA R9, R9, R6.reuse, R7.reuse ;  /* 0x0000000609097223 */ /* 0x180fe20000000007 */
[-CC-:B------:R-:W-:Y:S01]  /*04f0*/  FFMA R10, R10, R6.reuse, R7.reuse ;  /* 0x000000060a0a7223 */ /* 0x180fe20000000007 */
[----:B------:R-:W-:Y:S02]  /*0500*/  FFMA R11, R11, R6, R7 ;  /* 0x000000060b0b7223 */ /* 0x000fe40000000007 */
[----:B------:R-:W-:Y:S02]  /*0510*/  FMNMX R8, RZ, R8, !PT ;  /* 0x00000008ff087209 */ /* 0x000fe40007800000 */
[----:B------:R-:W-:Y:S02]  /*0520*/  FMNMX R9, RZ, R9, !PT ;  /* 0x00000009ff097209 */ /* 0x000fe40007800000 */
[----:B------:R-:W-:Y:S02]  /*0530*/  FMNMX R10, RZ, R10, !PT ;  /* 0x0000000aff0a7209 */ /* 0x000fe40007800000 */
[----:B------:R-:W-:-:S05]  /*0540*/  FMNMX R11, RZ, R11, !PT ;  /* 0x0000000bff0b7209 */ /* 0x000fca0007800000 */
[----:B------:R0:W-:Y:S04]  /*0550*/  STG.E.128 desc[UR4][R20.64], R8 ;  /* 0x0000000814007986 */ /* 0x0001e8000c101d04 */
[----:B------:R-:W2:Y:S01]  /*0560*/  LDG.E.128 R12, desc[UR4][R22.64] ;  /* 0x00000004160c7981 */ /* 0x000ea2000c1e1d00 */
[----:B------:R-:W-:-:S04]  /*0570*/  IMAD.WIDE R24, R3, 0x10, R20 ;  /* 0x0000001003187825 */ /* 0x000fc800078e0214 */
[----:B0-----:R-:W-:-:S04]  /*0580*/  IMAD.WIDE R20, R3, 0x10, R22 ;  /* 0x0000001003147825 */ /* 0x001fc800078e0216 */
        /* <DEDUP_REMOVED lines=23> */
[----:B------:R-:W-:-:S05]  /*0700*/  IMAD R4, R3, 0x4, R4 ;  /* 0x0000000403047824 */ /* 0x000fca00078e0204 */
[----:B------:R-:W-:Y:S01]  /*0710*/  ISETP.GE.AND P0, PT, R4, R2, PT ;  /* 0x000000020400720c */ /* 0x000fe20003f06270 */
        /* <DEDUP_REMOVED lines=9> */
[----:B------:R-:W-:Y:S05]  /*07b0*/  @!P0 BRA `(.L_x_5) ;  /* 0xfffffffc00348947 */ /* 0x000fea000383ffff */
.L_x_1:
[----:B------:R-:W-:Y:S05]  /*07c0*/  BSYNC.RECONVERGENT B0 ;  /* 0x0000000000007941 */ /* 0x000fea0003800200 */
.L_x_0:
[----:B------:R-:W-:-:S04]  /*07d0*/  LEA R2, R2, R5, 0x2 ;  /* 0x0000000502027211 */ /* 0x000fc800078e10ff */
[----:B------:R-:W-:-:S13]  /*07e0*/  ISETP.GE.AND P0, PT, R2, R0, PT ;  /* 0x000000000200720c */ /* 0x000fda0003f06270 */
[----:B------:R-:W-:Y:S05]  /*07f0*/  @P0 EXIT ;  /* 0x000000000000094d */ /* 0x000fea0003800000 */
[----:B---3--:R-:W3:Y:S01]  /*0800*/  I2F.U32.RP R8, R3 ;  /* 0x0000000300087306 */ /* 0x008ee20000209000 */
[C---:B--2---:R-:W-:Y:S01]  /*0810*/  IMAD.IADD R7, R3.reuse, 0x1, R2 ;  /* 0x0000000103077824 */ /* 0x044fe200078e0202 */
[----:B------:R-:W-:Y:S01]  /*0820*/  IADD3 R9, PT, PT, RZ, -R3, RZ ;  /* 0x80000003ff097210 */ /* 0x000fe20007ffe0ff */
[----:B------:R-:W-:Y:S01]  /*0830*/  BSSY.RECONVERGENT B0, `(.L_x_6) ;  /* 0x000002d000007945 */ /* 0x000fe20003800200 */
[----:B------:R-:W-:Y:S02]  /*0840*/  ISETP.NE.U32.AND P2, PT, R3, RZ, PT ;  /* 0x000000ff0300720c */ /* 0x000fe40003f45070 */
[CC--:B------:R-:W-:Y:S02]  /*0850*/  ISETP.GE.AND P0, PT, R7.reuse, R0.reuse, PT ;  /* 0x000000000700720c */ /* 0x0c0fe40003f06270 */
[----:B------:R-:W-:Y:S02]  /*0860*/  VIMNMX R6, PT, PT, R7, R0, !PT ;  /* 0x0000000007067248 */ /* 0x000fe40007fe0100 */
[----:B------:R-:W-:-:S04]  /*0870*/  SEL R10, RZ, 0x1, P0 ;  /* 0x00000001ff0a7807 */ /* 0x000fc80000000000 */
[----:B------:R-:W-:Y:S01]  /*0880*/  IADD3 R6, PT, PT, R6, -R7, -R10 ;  /* 0x8000000706067210 */ /* 0x000fe20007ffe80a */
[----:B---3--:R-:W2:Y:S02]  /*0890*/  MUFU.RCP R8, R8 ;  /* 0x0000000800087308 */ /* 0x008ea40000001000 */
[----:B--2---:R-:W-:-:S06]  /*08a0*/  VIADD R4, R8, 0xffffffe ;  /* 0x0ffffffe08047836 */ /* 0x004fcc0000000000 */
[----:B------:R2:W3:Y:S02]  /*08b0*/  F2I.FTZ.U32.TRUNC.NTZ R5, R4 ;  /* 0x0000000400057305 */ /* 0x0004e4000021f000 */
[----:B--2---:R-:W-:Y:S02]  /*08c0*/  HFMA2 R4, -RZ, RZ, 0, 0 ;  /* 0x00000000ff047431 */ /* 0x004fe400000001ff */
[----:B---3--:R-:W-:-:S04]  /*08d0*/  IMAD R9, R9, R5, RZ ;  /* 0x0000000509097224 */ /* 0x008fc800078e02ff */
[----:B------:R-:W-:-:S06]  /*08e0*/  IMAD.HI.U32 R9, R5, R9, R4 ;  /* 0x0000000905097227 */ /* 0x000fcc00078e0004 */
[----:B------:R-:W-:Y:S02]  /*08f0*/  IMAD.HI.U32 R11, R9, R6, RZ ;  /* 0x00000006090b7227 */ /* 0x000fe400078e00ff */
[----:B------:R-:W2:Y:S02]  /*0900*/  LDC.64 R8, c[0x0][0x390] ;  /* 0x0000e400ff087b82 */ /* 0x000ea40000000a00 */
[----:B------:R-:W-:-:S04]  /*0910*/  IMAD.MOV R4, RZ, RZ, -R11 ;  /* 0x000000ffff047224 */ /* 0x000fc800078e0a0b */
[----:B------:R-:W-:Y:S02]  /*0920*/  IMAD R6, R3, R4, R6 ;  /* 0x0000000403067224 */ /* 0x000fe400078e0206 */
[----:B------:R-:W3:Y:S03]  /*0930*/  LDC.64 R4, c[0x0][0x380] ;  /* 0x0000e000ff047b82 */ /* 0x000ee60000000a00 */
[----:B------:R-:W-:-:S13]  /*0940*/  ISETP.GE.U32.AND P0, PT, R6, R3, PT ;  /* 0x000000030600720c */ /* 0x000fda0003f06070 */
[----:B------:R-:W-:Y:S01]  /*0950*/  @P0 IADD3 R6, PT, PT, -R3, R6, RZ ;  /* 0x0000000603060210 */ /* 0x000fe20007ffe1ff */
[----:B------:R-:W-:-:S03]  /*0960*/  @P0 VIADD R11, R11, 0x1 ;  /* 0x000000010b0b0836 */ /* 0x000fc60000000000 */
[----:B------:R-:W-:Y:S02]  /*0970*/  ISETP.GE.U32.AND P1, PT, R6, R3, PT ;  /* 0x000000030600720c */ /* 0x000fe40003f26070 */
[----:B------:R-:W4:Y:S11]  /*0980*/  LDC.64 R6, c[0x0][0x388] ;  /* 0x0000e200ff067b82 */ /* 0x000f360000000a00 */
[----:B------:R-:W-:-:S02]  /*0990*/  @P1 IADD3 R11, PT, PT, R11, 0x1, RZ ;  /* 0x000000010b0b1810 */ /* 0x000fc40007ffe0ff */
[----:B------:R-:W-:-:S05]  /*09a0*/  @!P2 LOP3.LUT R11, RZ, R3, RZ, 0x33, !PT ;  /* 0x00000003ff0ba212 */ /* 0x000fca00078e33ff */
[----:B-1----:R-:W-:-:S05]  /*09b0*/  IMAD.IADD R16, R10, 0x1, R11 ;  /* 0x000000010a107824 */ /* 0x002fca00078e020b */
[C---:B------:R-:W-:Y:S02]  /*09c0*/  LOP3.LUT R10, R16.reuse, 0x3, RZ, 0xc0, !PT ;  /* 0x00000003100a7812 */ /* 0x040fe400078ec0ff */
[----:B------:R-:W-:Y:S02]  /*09d0*/  ISETP.GE.U32.AND P1, PT, R16, 0x3, PT ;  /* 0x000000031000780c */ /* 0x000fe40003f26070 */
[----:B------:R-:W-:-:S13]  /*09e0*/  ISETP.NE.AND P0, PT, R10, 0x3, PT ;  /* 0x000000030a00780c */ /* 0x000fda0003f05270 */
[----:B--23--:R-:W-:Y:S05]  /*09f0*/  @!P0 BRA `(.L_x_7) ;  /* 0x0000000000408947 */ /* 0x00cfea0003800000 */
[----:B------:R-:W1:Y:S01]  /*0a00*/  LDC.64 R10, c[0x0][0x380] ;  /* 0x0000e000ff0a7b82 */ /* 0x000e620000000a00 */
[----:B------:R-:W-:-:S04]  /*0a10*/  IADD3 R16, PT, PT, R16, 0x1, RZ ;  /* 0x0000000110107810 */ /* 0x000fc80007ffe0ff */
[----:B------:R-:W-:-:S03]  /*0a20*/  LOP3.LUT R16, R16, 0x3, RZ, 0xc0, !PT ;  /* 0x0000000310107812 */ /* 0x000fc600078ec0ff */
[----:B------:R-:W2:Y:S02]  /*0a30*/  LDC.64 R12, c[0x0][0x388] ;  /* 0x0000e200ff0c7b82 */ /* 0x000ea40000000a00 */
[----:B------:R-:W-:-:S06]  /*0a40*/  IMAD.MOV R20, RZ, RZ, -R16 ;  /* 0x000000ffff147224 */ /* 0x000fcc00078e0a10 */
[----:B------:R-:W3:Y:S02]  /*0a50*/  LDC.64 R14, c[0x0][0x390] ;  /* 0x0000e400ff0e7b82 */ /* 0x000ee40000000a00 */
.L_x_8:
[----:B01----:R-:W-:-:S06]  /*0a60*/  IMAD.WIDE R18, R2, 0x4, R10 ;  /* 0x0000000402127825 */ /* 0x003fcc00078e020a */
[----:B------:R-:W3:Y:S01]  /*0a70*/  LDG.E R18, desc[UR4][R18.64] ;  /* 0x0000000412127981 */ /* 0x000ee2000c1e1900 */
[----:B--2---:R-:W-:Y:S01]  /*0a80*/  IMAD.WIDE R16, R2, 0x4, R12 ;  /* 0x0000000402107825 */ /* 0x004fe200078e020c */
[----:B------:R-:W-:-:S03]  /*0a90*/  IADD3 R20, PT, PT, R20, 0x1, RZ ;  /* 0x0000000114147810 */ /* 0x000fc60007ffe0ff */
[----:B------:R-:W-:Y:S01]  /*0aa0*/  IMAD.IADD R2, R3, 0x1, R2 ;  /* 0x0000000103027824 */ /* 0x000fe200078e0202 */
[----:B------:R-:W-:Y:S01]  /*0ab0*/  ISETP.NE.AND P0, PT, R20, RZ, PT ;  /* 0x000000ff1400720c */ /* 0x000fe20003f05270 */
[----:B---3--:R-:W-:-:S05]  /*0ac0*/  FFMA R21, R18, R14, R15 ;  /* 0x0000000e12157223 */ /* 0x008fca000000000f */
[----:B------:R-:W-:-:S05]  /*0ad0*/  FMNMX R21, RZ, R21, !PT ;  /* 0x00000015ff157209 */ /* 0x000fca0007800000 */
[----:B------:R0:W-:Y:S02]  /*0ae0*/  STG.E desc[UR4][R16.64], R21 ;  /* 0x0000001510007986 */ /* 0x0001e4000c101904 */
[----:B------:R-:W-:Y:S05]  /*0af0*/  @P0 BRA `(.L_x_8) ;  /* 0xfffffffc00d80947 */ /* 0x000fea000383ffff */
.L_x_7:
[----:B------:R-:W-:Y:S05]  /*0b00*/  BSYNC.RECONVERGENT B0 ;  /* 0x0000000000007941 */ /* 0x000fea0003800200 */
.L_x_6:
[----:B------:R-:W-:Y:S05]  /*0b10*/  @!P1 EXIT ;  /* 0x000000000000994d */ /* 0x000fea0003800000 */
.L_x_9:
[----:B01----:R-:W-:-:S05]  /*0b20*/  IMAD.WIDE R16, R2, 0x4, R4 ;  /* 0x0000000402107825 */ /* 0x003fca00078e0204 */
[----:B------:R-:W2:Y:S01]  /*0b30*/  LDG.E R10, desc[UR4][R16.64] ;  /* 0x00000004100a7981 */ /* 0x000ea2000c1e1900 */
[----:B----4-:R-:W-:-:S04]  /*0b40*/  IMAD.WIDE R18, R2, 0x4, R6 ;  /* 0x0000000402127825 */ /* 0x010fc800078e0206 */
[----:B--2---:R-:W-:-:S05]  /*0b50*/  FFMA R10, R10, R8, R9 ;  /* 0x000000080a0a7223 */ /* 0x004fca0000000009 */
[----:B------:R-:W-:Y:S01]  /*0b60*/  FMNMX R21, RZ, R10, !PT ;  /* 0x0000000aff157209 */ /* 0x000fe20007800000 */
[----:B------:R-:W-:-:S04]  /*0b70*/  IMAD.WIDE R10, R3, 0x4, R16 ;  /* 0x00000004030a7825 */ /* 0x000fc800078e0210 */
[----:B------:R0:W-:Y:S04]  /*0b80*/  STG.E desc[UR4][R18.64], R21 ;  /* 0x0000001512007986 */ /* 0x0001e8000c101904 */
[----:B------:R-:W2:Y:S02]  /*0b90*/  LDG.E R12, desc[UR4][R10.64] ;  /* 0x000000040a0c7981 */ /* 0x000ea4000c1e1900 */
[----:B--2---:R-:W-:Y:S01]  /*0ba0*/  FFMA R14, R12, R8, R9 ;  /* 0x000000080c0e7223 */ /* 0x004fe20000000009 */
[----:B------:R-:W-:-:S04]  /*0bb0*/  IMAD.WIDE R12, R3, 0x4, R18 ;  /* 0x00000004030c7825 */ /* 0x000fc800078e0212 */
[----:B------:R-:W-:Y:S01]  /*0bc0*/  FMNMX R23, RZ, R14, !PT ;  /* 0x0000000eff177209 */ /* 0x000fe20007800000 */
[----:B------:R-:W-:-:S04]  /*0bd0*/  IMAD.WIDE R14, R3, 0x4, R10 ;  /* 0x00000004030e7825 */ /* 0x000fc800078e020a */
[----:B------:R1:W-:Y:S04]  /*0be0*/  STG.E desc[UR4][R12.64], R23 ;  /* 0x000000170c007986 */ /* 0x0003e8000c101904 */
[----:B------:R-:W2:Y:S01]  /*0bf0*/  LDG.E R16, desc[UR4][R14.64] ;  /* 0x000000040e107981 */ /* 0x000ea2000c1e1900 */
[----:B0-----:R-:W-:-:S04]  /*0c00*/  IMAD.WIDE R18, R3, 0x4, R14 ;  /* 0x0000000403127825 */ /* 0x001fc800078e020e */
[----:B--2---:R-:W-:Y:S01]  /*0c10*/  FFMA R20, R16, R8, R9 ;  /* 0x0000000810147223 */ /* 0x004fe20000000009 */
[----:B------:R-:W-:-:S04]  /*0c20*/  IMAD.WIDE R16, R3, 0x4, R12 ;  /* 0x0000000403107825 */ /* 0x000fc800078e020c */
[----:B------:R-:W-:-:S05]  /*0c30*/  FMNMX R25, RZ, R20, !PT ;  /* 0x00000014ff197209 */ /* 0x000fca0007800000 */
[----:B------:R1:W-:Y:S04]  /*0c40*/  STG.E desc[UR4][R16.64], R25 ;  /* 0x0000001910007986 */ /* 0x0003e8000c101904 */
[----:B------:R-:W2:Y:S01]  /*0c50*/  LDG.E R18, desc[UR4][R18.64] ;  /* 0x0000000412127981 */ /* 0x000ea2000c1e1900 */
[C---:B------:R-:W-:Y:S01]  /*0c60*/  IMAD.WIDE R10, R3.reuse, 0x4, R16 ;  /* 0x00000004030a7825 */ /* 0x040fe200078e0210 */
[----:B------:R-:W-:-:S04]  /*0c70*/  LEA R2, R3, R2, 0x2 ;  /* 0x0000000203027211 */ /* 0x000fc800078e10ff */
[----:B------:R-:W-:Y:S01]  /*0c80*/  ISETP.GE.AND P0, PT, R2, R0, PT ;  /* 0x000000000200720c */ /* 0x000fe20003f06270 */
[----:B--2---:R-:W-:-:S05]  /*0c90*/  FFMA R20, R18, R8, R9 ;  /* 0x0000000812147223 */ /* 0x004fca0000000009 */
[----:B------:R-:W-:-:S05]  /*0ca0*/  FMNMX R21, RZ, R20, !PT ;  /* 0x00000014ff157209 */ /* 0x000fca0007800000 */
[----:B------:R1:W-:Y:S02]  /*0cb0*/  STG.E desc[UR4][R10.64], R21 ;  /* 0x000000150a007986 */ /* 0x0003e4000c101904 */
[----:B------:R-:W-:Y:S05]  /*0cc0*/  @!P0 BRA `(.L_x_9) ;  /* 0xfffffffc00948947 */ /* 0x000fea000383ffff */
[----:B------:R-:W-:Y:S05]  /*0cd0*/  EXIT ;  /* 0x000000000000794d */ /* 0x000fea0003800000 */
.L_x_10:
[----:B------:R-:W-:-:S00]  /*0ce0*/  BRA `(.L_x_10) ;  /* 0xfffffffc00fc7947 */ /* 0x000fc0000383ffff */
[----:B------:R-:W-:-:S00]  /*0cf0*/  NOP ;  /* 0x0000000000007918 */ /* 0x000fc00000000000 */
        /* <DEDUP_REMOVED lines=8> */
.L_x_11:


//--------------------- .nv.shared.reserved.0     --------------------------
	.section	.nv.shared.reserved.0,"aw",@nobits
	.weak		__nv_reservedSMEM_offset_0_alias
	.size		__nv_reservedSMEM_offset_0_alias, 0, 64
	.other		__nv_reservedSMEM_offset_0_alias,@"STO_CUDA_RESERVED_SHARED STV_DEFAULT"
__nv_reservedSMEM_offset_0_alias:
	.zero		0
	.zero		64


//--------------------- .nv.constant0._Z11FusedKernelPKfPfffi --------------------------
	.section	.nv.constant0._Z11FusedKernelPKfPfffi,"a",@progbits
	.sectionflags	@""
	.align	4
.nv.constant0._Z11FusedKernelPKfPfffi:
	.zero		924


//--------------------- SYMBOLS --------------------------

	.type		.nv.reservedSmem.offset0,@object
	.size		.nv.reservedSmem.offset0,0x4
